//
// Generated by NVIDIA NVVM Compiler
//
// Compiler Build ID: CL-36424714
// Cuda compilation tools, release 13.0, V13.0.88
// Based on NVVM 20.0.0
//

.version 9.0
.target sm_100
.address_size 64

	// .globl	_Z16histogram_kernelPjS_jj

.visible .entry _Z16histogram_kernelPjS_jj(
	.param .u64 .ptr .align 1 _Z16histogram_kernelPjS_jj_param_0,
	.param .u64 .ptr .align 1 _Z16histogram_kernelPjS_jj_param_1,
	.param .u32 _Z16histogram_kernelPjS_jj_param_2,
	.param .u32 _Z16histogram_kernelPjS_jj_param_3
)
{
	.reg .b32 	%r<7>;
	.reg .b64 	%rd<9>;

	ld.param.u64 	%rd1, [_Z16histogram_kernelPjS_jj_param_0];
	ld.param.u64 	%rd2, [_Z16histogram_kernelPjS_jj_param_1];
	cvta.to.global.u64 	%rd3, %rd2;
	cvta.to.global.u64 	%rd4, %rd1;
	mov.u32 	%r1, %ctaid.x;
	mov.u32 	%r2, %ntid.x;
	mov.u32 	%r3, %tid.x;
	mad.lo.s32 	%r4, %r1, %r2, %r3;
	mul.wide.s32 	%rd5, %r4, 4;
	add.s64 	%rd6, %rd4, %rd5;
	ld.global.u32 	%r5, [%rd6];
	mul.wide.u32 	%rd7, %r5, 4;
	add.s64 	%rd8, %rd3, %rd7;
	atom.global.add.u32 	%r6, [%rd8], 1;
	ret;

}
	// .globl	_Z14convert_kernelPjj
.visible .entry _Z14convert_kernelPjj(
	.param .u64 .ptr .align 1 _Z14convert_kernelPjj_param_0,
	.param .u32 _Z14convert_kernelPjj_param_1
)
{
	.reg .b32 	%r<6>;
	.reg .b64 	%rd<5>;

	ld.param.u64 	%rd1, [_Z14convert_kernelPjj_param_0];
	cvta.to.global.u64 	%rd2, %rd1;
	mov.u32 	%r1, %ctaid.x;
	mov.u32 	%r2, %ntid.x;
	mov.u32 	%r3, %tid.x;
	mad.lo.s32 	%r4, %r1, %r2, %r3;
	mul.wide.s32 	%rd3, %r4, 4;
	add.s64 	%rd4, %rd2, %rd3;
	atom.global.min.u32 	%r5, [%rd4], 127;
	ret;

}


// ===== COMPILED SASS (sm_100) =====

	.target	sm_100

	.elftype	@"ET_EXEC"


//--------------------- .note.nv.tkinfo           --------------------------
	.section	.note.nv.tkinfo,"",@"SHT_NOTE"
	.sectionflags	@"SHF_NOTE_NV_TKINFO"
	.tkinfo
        /*0018*/ 	.word	0x00000002
        /*0030*/ 	.string	""
        /*0030*/ 	.string	"ptxas"
        /*0030*/ 	.string	"Cuda compilation tools, release 13.0, V13.0.88"
        /*0030*/ 	.string	"Build cuda_13.0.r13.0/compiler.36424714_0"
        /*0030*/ 	.string	"-arch sm_100 -m 64 "



//--------------------- .note.nv.cuinfo           --------------------------
	.section	.note.nv.cuinfo,"",@"SHT_NOTE"
	.sectionflags	@"SHF_NOTE_NV_CUINFO"
        /*0018*/ 	.short	0x0002
        /*001a*/ 	.short	0x0064
        /*001c*/ 	.short	0x0082
	.zero		2


//--------------------- .nv.info                  --------------------------
	.section	.nv.info,"",@"SHT_CUDA_INFO"
	.align	4


	//----- nvinfo : EIATTR_REGCOUNT
	.align		4
        /*0000*/ 	.byte	0x04, 0x2f
        /*0002*/ 	.short	(.L_1 - .L_0)
	.align		4
.L_0:
        /*0004*/ 	.word	index@(_Z16histogram_kernelPjS_jj)
        /*0008*/ 	.word	0x0000000a


	//----- nvinfo : EIATTR_FRAME_SIZE
	.align		4
.L_1:
        /*000c*/ 	.byte	0x04, 0x11
        /*000e*/ 	.short	(.L_3 - .L_2)
	.align		4
.L_2:
        /*0010*/ 	.word	index@(_Z16histogram_kernelPjS_jj)
        /*0014*/ 	.word	0x00000000


	//----- nvinfo : EIATTR_REGCOUNT
	.align		4
.L_3:
        /*0018*/ 	.byte	0x04, 0x2f
        /*001a*/ 	.short	(.L_5 - .L_4)
	.align		4
.L_4:
        /*001c*/ 	.word	index@(_Z14convert_kernelPjj)
        /*0020*/ 	.word	0x0000000a


	//----- nvinfo : EIATTR_FRAME_SIZE
	.align		4
.L_5:
        /*0024*/ 	.byte	0x04, 0x11
        /*0026*/ 	.short	(.L_7 - .L_6)
	.align		4
.L_6:
        /*0028*/ 	.word	index@(_Z14convert_kernelPjj)
        /*002c*/ 	.word	0x00000000


	//----- nvinfo : EIATTR_MIN_STACK_SIZE
	.align		4
.L_7:
        /*0030*/ 	.byte	0x04, 0x12
        /*0032*/ 	.short	(.L_9 - .L_8)
	.align		4
.L_8:
        /*0034*/ 	.word	index@(_Z14convert_kernelPjj)
        /*0038*/ 	.word	0x00000000


	//----- nvinfo : EIATTR_MIN_STACK_SIZE
	.align		4
.L_9:
        /*003c*/ 	.byte	0x04, 0x12
        /*003e*/ 	.short	(.L_11 - .L_10)
	.align		4
.L_10:
        /*0040*/ 	.word	index@(_Z16histogram_kernelPjS_jj)
        /*0044*/ 	.word	0x00000000
.L_11:


//--------------------- .nv.compat                --------------------------
	.section	.nv.compat,"",@"SHT_CUDA_COMPAT_INFO"
	.align	4
        /*0000*/ 	.byte	0x02, 0x09, 0x00, 0x00, 0x02, 0x02, 0x01, 0x00, 0x02, 0x05, 0x05, 0x00, 0x03, 0x07, 0x01, 0x01
        /*0010*/ 	.byte	0x02, 0x03, 0x00, 0x00, 0x02, 0x06, 0x01, 0x00, 0x04, 0x0b, 0x08, 0x00, 0x09, 0x00, 0x00, 0x00
        /*0020*/ 	.byte	0x00, 0x00, 0x00, 0x00


//--------------------- .nv.info._Z14convert_kernelPjj --------------------------
	.section	.nv.info._Z14convert_kernelPjj,"",@"SHT_CUDA_INFO"
	.sectionflags	@""
	.align	4


	//----- nvinfo : EIATTR_CUDA_API_VERSION
	.align		4
        /*0000*/ 	.byte	0x04, 0x37
        /*0002*/ 	.short	(.L_13 - .L_12)
.L_12:
        /*0004*/ 	.word	0x00000082


	//----- nvinfo : EIATTR_KPARAM_INFO
	.align		4
.L_13:
        /*0008*/ 	.byte	0x04, 0x17
        /*000a*/ 	.short	(.L_15 - .L_14)
.L_14:
        /*000c*/ 	.word	0x00000000
        /*0010*/ 	.short	0x0001
        /*0012*/ 	.short	0x0008
        /*0014*/ 	.byte	0x00, 0xf0, 0x11, 0x00


	//----- nvinfo : EIATTR_KPARAM_INFO
	.align		4
.L_15:
        /*0018*/ 	.byte	0x04, 0x17
        /*001a*/ 	.short	(.L_17 - .L_16)
.L_16:
        /*001c*/ 	.word	0x00000000
        /*0020*/ 	.short	0x0000
        /*0022*/ 	.short	0x0000
        /*0024*/ 	.byte	0x00, 0xf5, 0x21, 0x00


	//----- nvinfo : EIATTR_SPARSE_MMA_MASK
	.align		4
.L_17:
        /*0028*/ 	.byte	0x03, 0x50
        /*002a*/ 	.short	0x0000


	//----- nvinfo : EIATTR_MAXREG_COUNT
	.align		4
        /*002c*/ 	.byte	0x03, 0x1b
        /*002e*/ 	.short	0x00ff


	//----- nvinfo : EIATTR_MERCURY_ISA_VERSION
	.align		4
        /*0030*/ 	.byte	0x03, 0x5f
        /*0032*/ 	.short	0x0101


	//----- nvinfo : EIATTR_VRC_CTA_INIT_COUNT
	.align		4
        /*0034*/ 	.byte	0x02, 0x4a
	.zero		1
	.zero		1


	//----- nvinfo : EIATTR_EXIT_INSTR_OFFSETS
	.align		4
        /*0038*/ 	.byte	0x04, 0x1c
        /*003a*/ 	.short	(.L_19 - .L_18)


	//   ....[0]....
.L_18:
        /*003c*/ 	.word	0x000000a0


	//----- nvinfo : EIATTR_CBANK_PARAM_SIZE
	.align		4
.L_19:
        /*0040*/ 	.byte	0x03, 0x19
        /*0042*/ 	.short	0x000c


	//----- nvinfo : EIATTR_PARAM_CBANK
	.align		4
        /*0044*/ 	.byte	0x04, 0x0a
        /*0046*/ 	.short	(.L_21 - .L_20)
	.align		4
.L_20:
        /*0048*/ 	.word	index@(.nv.constant0._Z14convert_kernelPjj)
        /*004c*/ 	.short	0x0380
        /*004e*/ 	.short	0x000c


	//----- nvinfo : EIATTR_SW_WAR
	.align		4
.L_21:
        /*0050*/ 	.byte	0x04, 0x36
        /*0052*/ 	.short	(.L_23 - .L_22)
.L_22:
        /*0054*/ 	.word	0x00000008
.L_23:


//--------------------- .nv.info._Z16histogram_kernelPjS_jj --------------------------
	.section	.nv.info._Z16histogram_kernelPjS_jj,"",@"SHT_CUDA_INFO"
	.sectionflags	@""
	.align	4


	//----- nvinfo : EIATTR_CUDA_API_VERSION
	.align		4
        /*0000*/ 	.byte	0x04, 0x37
        /*0002*/ 	.short	(.L_25 - .L_24)
.L_24:
        /*0004*/ 	.word	0x00000082


	//----- nvinfo : EIATTR_KPARAM_INFO
	.align		4
.L_25:
        /*0008*/ 	.byte	0x04, 0x17
        /*000a*/ 	.short	(.L_27 - .L_26)
.L_26:
        /*000c*/ 	.word	0x00000000
        /*0010*/ 	.short	0x0003
        /*0012*/ 	.short	0x0014
        /*0014*/ 	.byte	0x00, 0xf0, 0x11, 0x00


	//----- nvinfo : EIATTR_KPARAM_INFO
	.align		4
.L_27:
        /*0018*/ 	.byte	0x04, 0x17
        /*001a*/ 	.short	(.L_29 - .L_28)
.L_28:
        /*001c*/ 	.word	0x00000000
        /*0020*/ 	.short	0x0002
        /*0022*/ 	.short	0x0010
        /*0024*/ 	.byte	0x00, 0xf0, 0x11, 0x00


	//----- nvinfo : EIATTR_KPARAM_INFO
	.align		4
.L_29:
        /*0028*/ 	.byte	0x04, 0x17
        /*002a*/ 	.short	(.L_31 - .L_30)
.L_30:
        /*002c*/ 	.word	0x00000000
        /*0030*/ 	.short	0x0001
        /*0032*/ 	.short	0x0008
        /*0034*/ 	.byte	0x00, 0xf5, 0x21, 0x00


	//----- nvinfo : EIATTR_KPARAM_INFO
	.align		4
.L_31:
        /*0038*/ 	.byte	0x04, 0x17
        /*003a*/ 	.short	(.L_33 - .L_32)
.L_32:
        /*003c*/ 	.word	0x00000000
        /*0040*/ 	.short	0x0000
        /*0042*/ 	.short	0x0000
        /*0044*/ 	.byte	0x00, 0xf5, 0x21, 0x00


	//----- nvinfo : EIATTR_SPARSE_MMA_MASK
	.align		4
.L_33:
        /*0048*/ 	.byte	0x03, 0x50
        /*004a*/ 	.short	0x0000


	//----- nvinfo : EIATTR_MAXREG_COUNT
	.align		4
        /*004c*/ 	.byte	0x03, 0x1b
        /*004e*/ 	.short	0x00ff


	//----- nvinfo : EIATTR_MERCURY_ISA_VERSION
	.align		4
        /*0050*/ 	.byte	0x03, 0x5f
        /*0052*/ 	.short	0x0101


	//----- nvinfo : EIATTR_VRC_CTA_INIT_COUNT
	.align		4
        /*0054*/ 	.byte	0x02, 0x4a
	.zero		1
	.zero		1


	//----- nvinfo : EIATTR_EXIT_INSTR_OFFSETS
	.align		4
        /*0058*/ 	.byte	0x04, 0x1c
        /*005a*/ 	.short	(.L_35 - .L_34)


	//   ....[0]....
.L_34:
        /*005c*/ 	.word	0x000000d0


	//----- nvinfo : EIATTR_CBANK_PARAM_SIZE
	.align		4
.L_35:
        /*0060*/ 	.byte	0x03, 0x19
        /*0062*/ 	.short	0x0018


	//----- nvinfo : EIATTR_PARAM_CBANK
	.align		4
        /*0064*/ 	.byte	0x04, 0x0a
        /*0066*/ 	.short	(.L_37 - .L_36)
	.align		4
.L_36:
        /*0068*/ 	.word	index@(.nv.constant0._Z16histogram_kernelPjS_jj)
        /*006c*/ 	.short	0x0380
        /*006e*/ 	.short	0x0018


	//----- nvinfo : EIATTR_SW_WAR
	.align		4
.L_37:
        /*0070*/ 	.byte	0x04, 0x36
        /*0072*/ 	.short	(.L_39 - .L_38)
.L_38:
        /*0074*/ 	.word	0x00000008
.L_39:


//--------------------- .nv.callgraph             --------------------------
	.section	.nv.callgraph,"",@"SHT_CUDA_CALLGRAPH"
	.align	4
	.sectionentsize	8
	.align		4
        /*0000*/ 	.word	0x00000000
	.align		4
        /*0004*/ 	.word	0xffffffff
	.align		4
        /*0008*/ 	.word	0x00000000
	.align		4
        /*000c*/ 	.word	0xfffffffe
	.align		4
        /*0010*/ 	.word	0x00000000
	.align		4
        /*0014*/ 	.word	0xfffffffd
	.align		4
        /*0018*/ 	.word	0x00000000
	.align		4
        /*001c*/ 	.word	0xfffffffc


//--------------------- .text._Z14convert_kernelPjj --------------------------
	.section	.text._Z14convert_kernelPjj,"ax",@progbits
	.align	128
        .global         _Z14convert_kernelPjj
        .type           _Z14convert_kernelPjj,@function
        .size           _Z14convert_kernelPjj,(.L_x_2 - _Z14convert_kernelPjj)
        .other          _Z14convert_kernelPjj,@"STO_CUDA_ENTRY STV_DEFAULT"
_Z14convert_kernelPjj:
.text._Z14convert_kernelPjj:
[----:B------:R-:W-:Y:S01]  /*0000*/  LDC R1, c[0x0][0x37c] ;  /* 0x0000df00ff017b82 */ /* 0x000fe20000000800 */
[----:B------:R-:W0:Y:S07]  /*0010*/  S2R R0, SR_TID.X ;  /* 0x0000000000007919 */ /* 0x000e2e0000002100 */
[----:B------:R-:W0:Y:S01]  /*0020*/  S2UR UR6, SR_CTAID.X ;  /* 0x00000000000679c3 */ /* 0x000e220000002500 */
[----:B------:R-:W1:Y:S01]  /*0030*/  LDCU.64 UR4, c[0x0][0x358] ;  /* 0x00006b00ff0477ac */ /* 0x000e620008000a00 */
[----:B------:R-:W-:-:S06]  /*0040*/  HFMA2 R7, -RZ, RZ, 0, 7.569789886474609375e-06 ;  /* 0x0000007fff077431 */ /* 0x000fcc00000001ff */
[----:B------:R-:W0:Y:S08]  /*0050*/  LDC R5, c[0x0][0x360] ;  /* 0x0000d800ff057b82 */ /* 0x000e300000000800 */
[----:B------:R-:W2:Y:S01]  /*0060*/  LDC.64 R2, c[0x0][0x380] ;  /* 0x0000e000ff027b82 */ /* 0x000ea20000000a00 */
[----:B0-----:R-:W-:-:S04]  /*0070*/  IMAD R5, R5, UR6, R0 ;  /* 0x0000000605057c24 */ /* 0x001fc8000f8e0200 */
[----:B--2---:R-:W-:-:S05]  /*0080*/  IMAD.WIDE R2, R5, 0x4, R2 ;  /* 0x0000000405027825 */ /* 0x004fca00078e0202 */
[----:B-1----:R-:W-:Y:S01]  /*0090*/  REDG.E.MIN.STRONG.GPU desc[UR4][R2.64], R7 ;  /* 0x000000070200798e */ /* 0x002fe2000c92e104 */
[----:B------:R-:W-:Y:S05]  /*00a0*/  EXIT ;  /* 0x000000000000794d */ /* 0x000fea0003800000 */
.L_x_0:
[----:B------:R-:W-:-:S00]  /*00b0*/  BRA `(.L_x_0) ;  /* 0xfffffffc00fc7947 */ /* 0x000fc0000383ffff */
[----:B------:R-:W-:-:S00]  /*00c0*/  NOP ;  /* 0x0000000000007918 */ /* 0x000fc00000000000 */
        /* <DEDUP_REMOVED lines=11> */
.L_x_2:


//--------------------- .text._Z16histogram_kernelPjS_jj --------------------------
	.section	.text._Z16histogram_kernelPjS_jj,"ax",@progbits
	.align	128
        .global         _Z16histogram_kernelPjS_jj
        .type           _Z16histogram_kernelPjS_jj,@function
        .size           _Z16histogram_kernelPjS_jj,(.L_x_3 - _Z16histogram_kernelPjS_jj)
        .other          _Z16histogram_kernelPjS_jj,@"STO_CUDA_ENTRY STV_DEFAULT"
_Z16histogram_kernelPjS_jj:
.text._Z16histogram_kernelPjS_jj:
[----:B------:R-:W-:Y:S01]  /*0000*/  LDC R1, c[0x0][0x37c] ;  /* 0x0000df00ff017b82 */ /* 0x000fe20000000800 */
[----:B------:R-:W0:Y:S07]  /*0010*/  S2R R0, SR_TID.X ;  /* 0x0000000000007919 */ /* 0x000e2e0000002100 */
[----:B------:R-:W0:Y:S01]  /*0020*/  S2UR UR6, SR_CTAID.X ;  /* 0x00000000000679c3 */ /* 0x000e220000002500 */
[----:B------:R-:W1:Y:S07]  /*0030*/  LDCU.64 UR4, c[0x0][0x358] ;  /* 0x00006b00ff0477ac */ /* 0x000e6e0008000a00 */
[----:B------:R-:W0:Y:S08]  /*0040*/  LDC R5, c[0x0][0x360] ;  /* 0x0000d800ff057b82 */ /* 0x000e300000000800 */
[----:B------:R-:W2:Y:S01]  /*0050*/  LDC.64 R2, c[0x0][0x380] ;  /* 0x0000e000ff027b82 */ /* 0x000ea20000000a00 */
[----:B0-----:R-:W-:-:S04]  /*0060*/  IMAD R5, R5, UR6, R0 ;  /* 0x0000000605057c24 */ /* 0x001fc8000f8e0200 */
[----:B--2---:R-:W-:-:S03]  /*0070*/  IMAD.WIDE R2, R5, 0x4, R2 ;  /* 0x0000000405027825 */ /* 0x004fc600078e0202 */
[----:B------:R-:W0:Y:S03]  /*0080*/  LDC.64 R4, c[0x0][0x388] ;  /* 0x0000e200ff047b82 */ /* 0x000e260000000a00 */
[----:B-1----:R-:W0:Y:S01]  /*0090*/  LDG.E R3, desc[UR4][R2.64] ;  /* 0x0000000402037981 */ /* 0x002e22000c1e1900 */
[----:B------:R-:W-:Y:S02]  /*00a0*/  HFMA2 R7, -RZ, RZ, 0, 5.9604644775390625e-08 ;  /* 0x00000001ff077431 */ /* 0x000fe400000001ff */
[----:B0-----:R-:W-:-:S05]  /*00b0*/  IMAD.WIDE.U32 R4, R3, 0x4, R4 ;  /* 0x0000000403047825 */ /* 0x001fca00078e0004 */
[----:B------:R-:W-:Y:S01]  /*00c0*/  REDG.E.ADD.STRONG.GPU desc[UR4][R4.64], R7 ;  /* 0x000000070400798e */ /* 0x000fe2000c12e104 */
[----:B------:R-:W-:Y:S05]  /*00d0*/  EXIT ;  /* 0x000000000000794d */ /* 0x000fea0003800000 */
.L_x_1:
        /* <DEDUP_REMOVED lines=10> */
.L_x_3:


//--------------------- .nv.shared.reserved.0     --------------------------
	.section	.nv.shared.reserved.0,"aw",@nobits
	.weak		__nv_reservedSMEM_offset_0_alias
	.size		__nv_reservedSMEM_offset_0_alias, 0, 64
	.other		__nv_reservedSMEM_offset_0_alias,@"STO_CUDA_RESERVED_SHARED STV_DEFAULT"
__nv_reservedSMEM_offset_0_alias:
	.zero		0
	.zero		64


//--------------------- .nv.constant0._Z14convert_kernelPjj --------------------------
	.section	.nv.constant0._Z14convert_kernelPjj,"a",@progbits
	.sectionflags	@""
	.align	4
.nv.constant0._Z14convert_kernelPjj:
	.zero		908


//--------------------- .nv.constant0._Z16histogram_kernelPjS_jj --------------------------
	.section	.nv.constant0._Z16histogram_kernelPjS_jj,"a",@progbits
	.sectionflags	@""
	.align	4
.nv.constant0._Z16histogram_kernelPjS_jj:
	.zero		920


//--------------------- SYMBOLS --------------------------

	.type		.nv.reservedSmem.offset0,@object
	.size		.nv.reservedSmem.offset0,0x4
